	.headerflags	@"EF_CUDA_TEXMODE_UNIFIED EF_CUDA_64BIT_ADDRESS EF_CUDA_ACCELERATORS EF_CUDA_SM90 EF_CUDA_VIRTUAL_SM(EF_CUDA_SM90)"
	.elftype	@"ET_EXEC"


//--------------------- .nv.info                  --------------------------
	.section	.nv.info,"",@"SHT_CUDA_INFO"
	.align	4


	//----- nvinfo : EIATTR_REGCOUNT
	.align		4
        /*0000*/ 	.byte	0x04, 0x2f
        /*0002*/ 	.short	(.L_1 - .L_0)
	.align		4
.L_0:
        /*0004*/ 	.word	index@(triton_poi_fused_convolution_10)
        /*0008*/ 	.word	0x00000012


	//----- nvinfo : EIATTR_MIN_STACK_SIZE
	.align		4
.L_1:
        /*000c*/ 	.byte	0x04, 0x12
        /*000e*/ 	.short	(.L_3 - .L_2)
	.align		4
.L_2:
        /*0010*/ 	.word	index@(triton_poi_fused_convolution_10)
        /*0014*/ 	.word	0x00000000


	//----- nvinfo : EIATTR_FRAME_SIZE
	.align		4
.L_3:
        /*0018*/ 	.byte	0x04, 0x11
        /*001a*/ 	.short	(.L_5 - .L_4)
	.align		4
.L_4:
        /*001c*/ 	.word	index@(triton_poi_fused_convolution_10)
        /*0020*/ 	.word	0x00000000


	//----- nvinfo : EIATTR_MIN_STACK_SIZE
	.align		4
.L_5:
        /*0024*/ 	.byte	0x04, 0x12
        /*0026*/ 	.short	(.L_7 - .L_6)
	.align		4
.L_6:
        /*0028*/ 	.word	index@(triton_poi_fused_convolution_10)
        /*002c*/ 	.word	0x00000000
.L_7:


//--------------------- .nv.info.triton_poi_fused_convolution_10 --------------------------
	.section	.nv.info.triton_poi_fused_convolution_10,"",@"SHT_CUDA_INFO"
	.sectionflags	@""
	.align	4


	//----- nvinfo : EIATTR_CUDA_API_VERSION
	.align		4
        /*0000*/ 	.byte	0x04, 0x37
        /*0002*/ 	.short	(.L_9 - .L_8)
.L_8:
        /*0004*/ 	.word	0x0000007c


	//----- nvinfo : EIATTR_KPARAM_INFO
	.align		4
.L_9:
        /*0008*/ 	.byte	0x04, 0x17
        /*000a*/ 	.short	(.L_11 - .L_10)
.L_10:
        /*000c*/ 	.word	0x00000000
        /*0010*/ 	.short	0x0002
        /*0012*/ 	.short	0x0010
        /*0014*/ 	.byte	0x00, 0xf0, 0x11, 0x00


	//----- nvinfo : EIATTR_KPARAM_INFO
	.align		4
.L_11:
        /*0018*/ 	.byte	0x04, 0x17
        /*001a*/ 	.short	(.L_13 - .L_12)
.L_12:
        /*001c*/ 	.word	0x00000000
        /*0020*/ 	.short	0x0001
        /*0022*/ 	.short	0x0008
        /*0024*/ 	.byte	0x00, 0xf4, 0x21, 0x00


	//----- nvinfo : EIATTR_KPARAM_INFO
	.align		4
.L_13:
        /*0028*/ 	.byte	0x04, 0x17
        /*002a*/ 	.short	(.L_15 - .L_14)
.L_14:
        /*002c*/ 	.word	0x00000000
        /*0030*/ 	.short	0x0000
        /*0032*/ 	.short	0x0000
        /*0034*/ 	.byte	0x00, 0xf4, 0x21, 0x00


	//----- nvinfo : EIATTR_SPARSE_MMA_MASK
	.align		4
.L_15:
        /*0038*/ 	.byte	0x03, 0x50
        /*003a*/ 	.short	0x0000


	//----- nvinfo : EIATTR_MAXREG_COUNT
	.align		4
        /*003c*/ 	.byte	0x03, 0x1b
        /*003e*/ 	.short	0x00ff


	//----- nvinfo : EIATTR_EXIT_INSTR_OFFSETS
	.align		4
        /*0040*/ 	.byte	0x04, 0x1c
        /*0042*/ 	.short	(.L_17 - .L_16)


	//   ....[0]....
.L_16:
        /*0044*/ 	.word	0x00000320


	//----- nvinfo : EIATTR_REQNTID
	.align		4
.L_17:
        /*0048*/ 	.byte	0x04, 0x10
        /*004a*/ 	.short	(.L_19 - .L_18)
.L_18:
        /*004c*/ 	.word	0x00000080
        /*0050*/ 	.word	0x00000001
        /*0054*/ 	.word	0x00000001


	//----- nvinfo : EIATTR_CBANK_PARAM_SIZE
	.align		4
.L_19:
        /*0058*/ 	.byte	0x03, 0x19
        /*005a*/ 	.short	0x0014


	//----- nvinfo : EIATTR_PARAM_CBANK
	.align		4
        /*005c*/ 	.byte	0x04, 0x0a
        /*005e*/ 	.short	(.L_21 - .L_20)
	.align		4
.L_20:
        /*0060*/ 	.word	index@(.nv.constant0.triton_poi_fused_convolution_10)
        /*0064*/ 	.short	0x0210
        /*0066*/ 	.short	0x0014


	//----- nvinfo : EIATTR_SW_WAR
	.align		4
.L_21:
        /*0068*/ 	.byte	0x04, 0x36
        /*006a*/ 	.short	(.L_23 - .L_22)
.L_22:
        /*006c*/ 	.word	0x00000008
.L_23:


//--------------------- .nv.callgraph             --------------------------
	.section	.nv.callgraph,"",@"SHT_CUDA_CALLGRAPH"
	.align	4
	.sectionentsize	8
	.align		4
        /*0000*/ 	.word	0x00000000
	.align		4
        /*0004*/ 	.word	0xffffffff
	.align		4
        /*0008*/ 	.word	0x00000000
	.align		4
        /*000c*/ 	.word	0xfffffffe
	.align		4
        /*0010*/ 	.word	0x00000000
	.align		4
        /*0014*/ 	.word	0xfffffffd
	.align		4
        /*0018*/ 	.word	0x00000000
	.align		4
        /*001c*/ 	.word	0xfffffffc


//--------------------- .text.triton_poi_fused_convolution_10 --------------------------
	.section	.text.triton_poi_fused_convolution_10,"ax",@progbits
	.align	128
        .global         triton_poi_fused_convolution_10
        .type           triton_poi_fused_convolution_10,@function
        .size           triton_poi_fused_convolution_10,(.L_x_1 - triton_poi_fused_convolution_10)
        .other          triton_poi_fused_convolution_10,@"STO_CUDA_ENTRY STV_DEFAULT"
triton_poi_fused_convolution_10:
.text.triton_poi_fused_convolution_10:
[----:B------:R-:W-:Y:S01]  /*0000*/  LDC R1, c[0x0][0x28] ;  /* 0x00000a00ff017b82 */ /* 0x000fe20000000800 */
[----:B------:R-:W1:Y:S01]  /*0010*/  S2R R0, SR_TID.X ;  /* 0x0000000000007919 */ /* 0x000e620000002100 */
[----:B------:R-:W-:Y:S01]  /*0020*/  ULDC.64 UR4, c[0x0][0x208] ;  /* 0x0000820000047ab9 */ /* 0x000fe20000000a00 */
[----:B------:R-:W2:Y:S01]  /*0030*/  S2R R7, SR_CTAID.X ;  /* 0x0000000000077919 */ /* 0x000ea20000002500 */
[----:B-1----:R-:W-:Y:S01]  /*0040*/  IMAD.SHL.U32 R0, R0, 0x4, RZ ;  /* 0x0000000400007824 */ /* 0x002fe200078e00ff */
[----:B--2---:R-:W-:-:S04]  /*0050*/  SHF.R.S32.HI R2, RZ, 0x15, R7 ;  /* 0x00000015ff027819 */ /* 0x004fc80000011407 */
[----:B------:R-:W-:Y:S02]  /*0060*/  LOP3.LUT R0, R0, 0x1fc, RZ, 0xc0, !PT ;  /* 0x000001fc00007812 */ /* 0x000fe400078ec0ff */
[----:B------:R-:W-:-:S03]  /*0070*/  SGXT R2, R2, 0x1 ;  /* 0x000000010202781a */ /* 0x000fc60000000200 */
[----:B------:R-:W-:-:S05]  /*0080*/  IMAD R7, R7, 0x400, R0 ;  /* 0x0000040007077824 */ /* 0x000fca00078e0200 */
[----:B------:R-:W-:-:S04]  /*0090*/  LEA.HI R2, R2, R7, RZ, 0x10 ;  /* 0x0000000702027211 */ /* 0x000fc800078f80ff */
[C---:B------:R-:W-:Y:S01]  /*00a0*/  PRMT R3, R2.reuse, 0xbb32, RZ ;  /* 0x0000bb3202037816 */ /* 0x040fe200000000ff */
[----:B------:R-:W-:-:S03]  /*00b0*/  VIADD R0, R2, 0x200 ;  /* 0x0000020002007836 */ /* 0x000fc60000000000 */
[----:B------:R-:W-:Y:S02]  /*00c0*/  SHF.R.S32.HI R3, RZ, 0xf, R3 ;  /* 0x0000000fff037819 */ /* 0x000fe40000011403 */
[----:B------:R-:W-:Y:S02]  /*00d0*/  PRMT R4, R0, 0xbb32, RZ ;  /* 0x0000bb3200047816 */ /* 0x000fe400000000ff */
[----:B------:R-:W-:Y:S02]  /*00e0*/  PRMT R0, R2, 0x7632, R0 ;  /* 0x0000763202007816 */ /* 0x000fe40000000000 */
[----:B------:R-:W-:Y:S02]  /*00f0*/  SHF.R.S32.HI R2, RZ, 0xf, R4 ;  /* 0x0000000fff027819 */ /* 0x000fe40000011404 */
[----:B------:R-:W-:Y:S02]  /*0100*/  LOP3.LUT R3, R3, 0xffff, RZ, 0xc0, !PT ;  /* 0x0000ffff03037812 */ /* 0x000fe400078ec0ff */
[----:B------:R-:W-:-:S02]  /*0110*/  PRMT R8, R0, 0x7632, R8 ;  /* 0x0000763200087816 */ /* 0x000fc40000000008 */
[----:B------:R-:W-:Y:S02]  /*0120*/  LOP3.LUT R9, R2, 0xffff, RZ, 0xc0, !PT ;  /* 0x0000ffff02097812 */ /* 0x000fe400078ec0ff */
[----:B------:R-:W-:Y:S02]  /*0130*/  LEA.HI R4, R3, R0, RZ, 0x19 ;  /* 0x0000000003047211 */ /* 0x000fe400078fc8ff */
[----:B------:R-:W-:Y:S01]  /*0140*/  LEA.HI R9, R9, R8, RZ, 0x19 ;  /* 0x0000000809097211 */ /* 0x000fe200078fc8ff */
[----:B------:R-:W1:Y:S01]  /*0150*/  LDC.64 R2, c[0x0][0x210] ;  /* 0x00008400ff027b82 */ /* 0x000e620000000a00 */
[----:B------:R-:W-:Y:S02]  /*0160*/  LOP3.LUT R6, R4, 0xfe00, RZ, 0xc0, !PT ;  /* 0x0000fe0004067812 */ /* 0x000fe400078ec0ff */
[----:B------:R-:W-:-:S03]  /*0170*/  LOP3.LUT R9, R9, 0xfe00, RZ, 0xc0, !PT ;  /* 0x0000fe0009097812 */ /* 0x000fc600078ec0ff */
[----:B------:R-:W-:Y:S02]  /*0180*/  IMAD.MOV R6, RZ, RZ, -R6 ;  /* 0x000000ffff067224 */ /* 0x000fe400078e0a06 */
[----:B------:R-:W2:Y:S01]  /*0190*/  LDC.64 R4, c[0x0][0x218] ;  /* 0x00008600ff047b82 */ /* 0x000ea20000000a00 */
[----:B------:R-:W-:Y:S02]  /*01a0*/  IMAD.MOV R11, RZ, RZ, -R9 ;  /* 0x000000ffff0b7224 */ /* 0x000fe400078e0a09 */
[----:B------:R-:W-:-:S03]  /*01b0*/  PRMT R9, R6, 0x7710, RZ ;  /* 0x0000771006097816 */ /* 0x000fc600000000ff */
[----:B------:R-:W-:Y:S02]  /*01c0*/  PRMT R11, R11, 0x7710, RZ ;  /* 0x000077100b0b7816 */ /* 0x000fe400000000ff */
[----:B------:R-:W-:-:S03]  /*01d0*/  IMAD.IADD R0, R0, 0x1, R9 ;  /* 0x0000000100007824 */ /* 0x000fc600078e0209 */
[----:B------:R-:W-:Y:S02]  /*01e0*/  IMAD.IADD R8, R8, 0x1, R11 ;  /* 0x0000000108087824 */ /* 0x000fe400078e020b */
[----:B------:R-:W-:-:S03]  /*01f0*/  PRMT R9, R0, 0x9910, RZ ;  /* 0x0000991000097816 */ /* 0x000fc600000000ff */
[----:B------:R-:W-:Y:S01]  /*0200*/  PRMT R11, R8, 0x9910, RZ ;  /* 0x00009910080b7816 */ /* 0x000fe200000000ff */
[----:B-1----:R-:W-:-:S05]  /*0210*/  IMAD.WIDE R2, R7, 0x4, R2 ;  /* 0x0000000407027825 */ /* 0x002fca00078e0202 */
[----:B------:R-:W3:Y:S01]  /*0220*/  LDG.E.128 R12, desc[UR4][R2.64+0x800] ;  /* 0x00080004020c7981 */ /* 0x000ee2000c1e1d00 */
[----:B--2---:R-:W-:-:S04]  /*0230*/  IMAD.WIDE R8, R9, 0x4, R4 ;  /* 0x0000000409087825 */ /* 0x004fc800078e0204 */
[----:B------:R-:W-:Y:S02]  /*0240*/  IMAD.WIDE R10, R11, 0x4, R4 ;  /* 0x000000040b0a7825 */ /* 0x000fe400078e0204 */
[----:B------:R-:W2:Y:S04]  /*0250*/  LDG.E.128 R4, desc[UR4][R2.64] ;  /* 0x0000000402047981 */ /* 0x000ea8000c1e1d00 */
[----:B------:R-:W2:Y:S04]  /*0260*/  LDG.E.EL R8, desc[UR4][R8.64] ;  /* 0x0000000408087981 */ /* 0x000ea8000c2e1900 */
[----:B------:R-:W3:Y:S01]  /*0270*/  LDG.E.EL R10, desc[UR4][R10.64] ;  /* 0x000000040a0a7981 */ /* 0x000ee2000c2e1900 */
[--C-:B--2---:R-:W-:Y:S01]  /*0280*/  FADD R4, R4, R8.reuse ;  /* 0x0000000804047221 */ /* 0x104fe20000000000 */
[--C-:B------:R-:W-:Y:S01]  /*0290*/  FADD R5, R5, R8.reuse ;  /* 0x0000000805057221 */ /* 0x100fe20000000000 */
[--C-:B------:R-:W-:Y:S01]  /*02a0*/  FADD R6, R6, R8.reuse ;  /* 0x0000000806067221 */ /* 0x100fe20000000000 */
[----:B------:R-:W-:Y:S01]  /*02b0*/  FADD R7, R7, R8 ;  /* 0x0000000807077221 */ /* 0x000fe20000000000 */
[--C-:B---3--:R-:W-:Y:S01]  /*02c0*/  FADD R12, R12, R10.reuse ;  /* 0x0000000a0c0c7221 */ /* 0x108fe20000000000 */
[--C-:B------:R-:W-:Y:S01]  /*02d0*/  FADD R13, R13, R10.reuse ;  /* 0x0000000a0d0d7221 */ /* 0x100fe20000000000 */
[--C-:B------:R-:W-:Y:S01]  /*02e0*/  FADD R14, R14, R10.reuse ;  /* 0x0000000a0e0e7221 */ /* 0x100fe20000000000 */
[----:B------:R-:W-:Y:S01]  /*02f0*/  FADD R15, R15, R10 ;  /* 0x0000000a0f0f7221 */ /* 0x000fe20000000000 */
[----:B------:R-:W-:Y:S04]  /*0300*/  STG.E.128 desc[UR4][R2.64], R4 ;  /* 0x0000000402007986 */ /* 0x000fe8000c101d04 */
[----:B------:R-:W-:Y:S01]  /*0310*/  STG.E.128 desc[UR4][R2.64+0x800], R12 ;  /* 0x0008000c02007986 */ /* 0x000fe2000c101d04 */
[----:B------:R-:W-:Y:S05]  /*0320*/  EXIT ;  /* 0x000000000000794d */ /* 0x000fea0003800000 */
.L_x_0:
[----:B------:R-:W-:-:S00]  /*0330*/  BRA `(.L_x_0) ;  /* 0xfffffffc00fc7947 */ /* 0x000fc0000383ffff */
[----:B------:R-:W-:-:S00]  /*0340*/  NOP ;  /* 0x0000000000007918 */ /* 0x000fc00000000000 */
        /* <DEDUP_REMOVED lines=11> */
.L_x_1:


//--------------------- .nv.constant0.triton_poi_fused_convolution_10 --------------------------
	.section	.nv.constant0.triton_poi_fused_convolution_10,"a",@progbits
	.sectionflags	@""
	.align	4
.nv.constant0.triton_poi_fused_convolution_10:
	.zero		548
